//
// Generated by NVIDIA NVVM Compiler
//
// Compiler Build ID: CL-36424714
// Cuda compilation tools, release 13.0, V13.0.88
// Based on NVVM 20.0.0
//

.version 9.0
.target sm_100
.address_size 64

	// .globl	_Z8tileMultPA_iS0_S0_i
// _ZZ8tileMultPA_iS0_S0_iE7sharedM has been demoted
// _ZZ8tileMultPA_iS0_S0_iE7sharedN has been demoted

.visible .entry _Z8tileMultPA_iS0_S0_i(
	.param .u64 .ptr .align 1 _Z8tileMultPA_iS0_S0_i_param_0,
	.param .u64 .ptr .align 1 _Z8tileMultPA_iS0_S0_i_param_1,
	.param .u64 .ptr .align 1 _Z8tileMultPA_iS0_S0_i_param_2,
	.param .u32 _Z8tileMultPA_iS0_S0_i_param_3
)
{
	.reg .pred 	%p<5>;
	.reg .b32 	%r<72>;
	.reg .b64 	%rd<19>;
	// demoted variable
	.shared .align 4 .b8 _ZZ8tileMultPA_iS0_S0_iE7sharedM[16];
	// demoted variable
	.shared .align 4 .b8 _ZZ8tileMultPA_iS0_S0_iE7sharedN[16];
	ld.param.u64 	%rd4, [_Z8tileMultPA_iS0_S0_i_param_0];
	ld.param.u64 	%rd5, [_Z8tileMultPA_iS0_S0_i_param_1];
	ld.param.u64 	%rd3, [_Z8tileMultPA_iS0_S0_i_param_2];
	cvta.to.global.u64 	%rd1, %rd5;
	cvta.to.global.u64 	%rd6, %rd4;
	mov.u32 	%r1, %tid.x;
	mov.u32 	%r19, %ctaid.x;
	shl.b32 	%r20, %r19, 1;
	add.s32 	%r21, %r20, %r1;
	mov.u32 	%r22, %tid.y;
	mov.u32 	%r23, %ctaid.y;
	shl.b32 	%r24, %r23, 1;
	add.s32 	%r25, %r24, %r22;
	shl.b32 	%r27, %r25, 3;
	add.s32 	%r2, %r27, %r21;
	setp.lt.s32 	%p2, %r21, 8;
	setp.lt.u32 	%p3, %r25, 8;
	and.pred  	%p1, %p2, %p3;
	shl.b32 	%r28, %r22, 3;
	mov.u32 	%r29, _ZZ8tileMultPA_iS0_S0_iE7sharedM;
	add.s32 	%r3, %r29, %r28;
	shl.b32 	%r30, %r1, 2;
	add.s32 	%r4, %r3, %r30;
	mov.u32 	%r31, _ZZ8tileMultPA_iS0_S0_iE7sharedN;
	add.s32 	%r32, %r31, %r28;
	add.s32 	%r5, %r32, %r30;
	add.s32 	%r33, %r1, %r27;
	add.s32 	%r6, %r21, %r28;
	mul.wide.u32 	%rd7, %r33, 4;
	add.s64 	%rd2, %rd6, %rd7;
	not.pred 	%p4, %p1;
	@%p4 bra 	$L__BB0_2;
	ld.global.u32 	%r35, [%rd2];
	st.shared.u32 	[%r4], %r35;
	mul.wide.u32 	%rd8, %r6, 4;
	add.s64 	%rd9, %rd1, %rd8;
	ld.global.u32 	%r68, [%rd9];
	bra.uni 	$L__BB0_3;
$L__BB0_2:
	mov.b32 	%r68, 0;
	st.shared.u32 	[%r4], %r68;
$L__BB0_3:
	add.s32 	%r9, %r31, %r30;
	st.shared.u32 	[%r5], %r68;
	bar.sync 	0;
	ld.shared.u32 	%r38, [%r3];
	ld.shared.u32 	%r39, [%r9];
	mul.lo.s32 	%r40, %r39, %r38;
	bar.sync 	0;
	ld.shared.u32 	%r41, [%r3+4];
	ld.shared.u32 	%r42, [%r9+8];
	mad.lo.s32 	%r10, %r42, %r41, %r40;
	bar.sync 	0;
	@%p1 bra 	$L__BB0_5;
	mov.b32 	%r69, 0;
	st.shared.u32 	[%r4], %r69;
	bra.uni 	$L__BB0_6;
$L__BB0_5:
	ld.global.u32 	%r44, [%rd2+8];
	st.shared.u32 	[%r4], %r44;
	add.s32 	%r45, %r6, 16;
	mul.wide.u32 	%rd10, %r45, 4;
	add.s64 	%rd11, %rd1, %rd10;
	ld.global.u32 	%r69, [%rd11];
$L__BB0_6:
	st.shared.u32 	[%r5], %r69;
	bar.sync 	0;
	ld.shared.u32 	%r46, [%r3];
	ld.shared.u32 	%r47, [%r9];
	mad.lo.s32 	%r48, %r47, %r46, %r10;
	bar.sync 	0;
	ld.shared.u32 	%r49, [%r3+4];
	ld.shared.u32 	%r50, [%r9+8];
	mad.lo.s32 	%r13, %r50, %r49, %r48;
	bar.sync 	0;
	@%p1 bra 	$L__BB0_8;
	mov.b32 	%r70, 0;
	st.shared.u32 	[%r4], %r70;
	bra.uni 	$L__BB0_9;
$L__BB0_8:
	ld.global.u32 	%r52, [%rd2+16];
	st.shared.u32 	[%r4], %r52;
	add.s32 	%r53, %r6, 32;
	mul.wide.u32 	%rd12, %r53, 4;
	add.s64 	%rd13, %rd1, %rd12;
	ld.global.u32 	%r70, [%rd13];
$L__BB0_9:
	st.shared.u32 	[%r5], %r70;
	bar.sync 	0;
	ld.shared.u32 	%r54, [%r3];
	ld.shared.u32 	%r55, [%r9];
	mad.lo.s32 	%r56, %r55, %r54, %r13;
	bar.sync 	0;
	ld.shared.u32 	%r57, [%r3+4];
	ld.shared.u32 	%r58, [%r9+8];
	mad.lo.s32 	%r16, %r58, %r57, %r56;
	bar.sync 	0;
	@%p1 bra 	$L__BB0_11;
	mov.b32 	%r71, 0;
	st.shared.u32 	[%r4], %r71;
	bra.uni 	$L__BB0_12;
$L__BB0_11:
	ld.global.u32 	%r60, [%rd2+24];
	st.shared.u32 	[%r4], %r60;
	add.s32 	%r61, %r6, 48;
	mul.wide.u32 	%rd14, %r61, 4;
	add.s64 	%rd15, %rd1, %rd14;
	ld.global.u32 	%r71, [%rd15];
$L__BB0_12:
	st.shared.u32 	[%r5], %r71;
	bar.sync 	0;
	ld.shared.u32 	%r62, [%r3];
	ld.shared.u32 	%r63, [%r9];
	mad.lo.s32 	%r64, %r63, %r62, %r16;
	bar.sync 	0;
	ld.shared.u32 	%r65, [%r3+4];
	ld.shared.u32 	%r66, [%r9+8];
	mad.lo.s32 	%r67, %r66, %r65, %r64;
	bar.sync 	0;
	cvta.to.global.u64 	%rd16, %rd3;
	mul.wide.s32 	%rd17, %r2, 4;
	add.s64 	%rd18, %rd16, %rd17;
	st.global.u32 	[%rd18], %r67;
	ret;

}


// ===== COMPILED SASS (sm_100) =====

	.target	sm_100

	.elftype	@"ET_EXEC"


//--------------------- .note.nv.tkinfo           --------------------------
	.section	.note.nv.tkinfo,"",@"SHT_NOTE"
	.sectionflags	@"SHF_NOTE_NV_TKINFO"
	.tkinfo
        /*0018*/ 	.word	0x00000002
        /*0030*/ 	.string	""
        /*0030*/ 	.string	"ptxas"
        /*0030*/ 	.string	"Cuda compilation tools, release 13.0, V13.0.88"
        /*0030*/ 	.string	"Build cuda_13.0.r13.0/compiler.36424714_0"
        /*0030*/ 	.string	"-arch sm_100 -m 64 "



//--------------------- .note.nv.cuinfo           --------------------------
	.section	.note.nv.cuinfo,"",@"SHT_NOTE"
	.sectionflags	@"SHF_NOTE_NV_CUINFO"
        /*0018*/ 	.short	0x0002
        /*001a*/ 	.short	0x0064
        /*001c*/ 	.short	0x0082
	.zero		2


//--------------------- .nv.info                  --------------------------
	.section	.nv.info,"",@"SHT_CUDA_INFO"
	.align	4


	//----- nvinfo : EIATTR_REGCOUNT
	.align		4
        /*0000*/ 	.byte	0x04, 0x2f
        /*0002*/ 	.short	(.L_1 - .L_0)
	.align		4
.L_0:
        /*0004*/ 	.word	index@(_Z8tileMultPA_iS0_S0_i)
        /*0008*/ 	.word	0x0000001f


	//----- nvinfo : EIATTR_FRAME_SIZE
	.align		4
.L_1:
        /*000c*/ 	.byte	0x04, 0x11
        /*000e*/ 	.short	(.L_3 - .L_2)
	.align		4
.L_2:
        /*0010*/ 	.word	index@(_Z8tileMultPA_iS0_S0_i)
        /*0014*/ 	.word	0x00000000


	//----- nvinfo : EIATTR_MIN_STACK_SIZE
	.align		4
.L_3:
        /*0018*/ 	.byte	0x04, 0x12
        /*001a*/ 	.short	(.L_5 - .L_4)
	.align		4
.L_4:
        /*001c*/ 	.word	index@(_Z8tileMultPA_iS0_S0_i)
        /*0020*/ 	.word	0x00000000
.L_5:


//--------------------- .nv.compat                --------------------------
	.section	.nv.compat,"",@"SHT_CUDA_COMPAT_INFO"
	.align	4
        /*0000*/ 	.byte	0x02, 0x09, 0x00, 0x00, 0x02, 0x02, 0x01, 0x00, 0x02, 0x05, 0x05, 0x00, 0x03, 0x07, 0x01, 0x01
        /*0010*/ 	.byte	0x02, 0x03, 0x00, 0x00, 0x02, 0x06, 0x01, 0x00, 0x04, 0x0b, 0x08, 0x00, 0x09, 0x00, 0x00, 0x00
        /*0020*/ 	.byte	0x00, 0x00, 0x00, 0x00


//--------------------- .nv.info._Z8tileMultPA_iS0_S0_i --------------------------
	.section	.nv.info._Z8tileMultPA_iS0_S0_i,"",@"SHT_CUDA_INFO"
	.sectionflags	@""
	.align	4


	//----- nvinfo : EIATTR_CUDA_API_VERSION
	.align		4
        /*0000*/ 	.byte	0x04, 0x37
        /*0002*/ 	.short	(.L_7 - .L_6)
.L_6:
        /*0004*/ 	.word	0x00000082


	//----- nvinfo : EIATTR_KPARAM_INFO
	.align		4
.L_7:
        /*0008*/ 	.byte	0x04, 0x17
        /*000a*/ 	.short	(.L_9 - .L_8)
.L_8:
        /*000c*/ 	.word	0x00000000
        /*0010*/ 	.short	0x0003
        /*0012*/ 	.short	0x0018
        /*0014*/ 	.byte	0x00, 0xf0, 0x11, 0x00


	//----- nvinfo : EIATTR_KPARAM_INFO
	.align		4
.L_9:
        /*0018*/ 	.byte	0x04, 0x17
        /*001a*/ 	.short	(.L_11 - .L_10)
.L_10:
        /*001c*/ 	.word	0x00000000
        /*0020*/ 	.short	0x0002
        /*0022*/ 	.short	0x0010
        /*0024*/ 	.byte	0x00, 0xf5, 0x21, 0x00


	//----- nvinfo : EIATTR_KPARAM_INFO
	.align		4
.L_11:
        /*0028*/ 	.byte	0x04, 0x17
        /*002a*/ 	.short	(.L_13 - .L_12)
.L_12:
        /*002c*/ 	.word	0x00000000
        /*0030*/ 	.short	0x0001
        /*0032*/ 	.short	0x0008
        /*0034*/ 	.byte	0x00, 0xf5, 0x21, 0x00


	//----- nvinfo : EIATTR_KPARAM_INFO
	.align		4
.L_13:
        /*0038*/ 	.byte	0x04, 0x17
        /*003a*/ 	.short	(.L_15 - .L_14)
.L_14:
        /*003c*/ 	.word	0x00000000
        /*0040*/ 	.short	0x0000
        /*0042*/ 	.short	0x0000
        /*0044*/ 	.byte	0x00, 0xf5, 0x21, 0x00


	//----- nvinfo : EIATTR_SPARSE_MMA_MASK
	.align		4
.L_15:
        /*0048*/ 	.byte	0x03, 0x50
        /*004a*/ 	.short	0x0000


	//----- nvinfo : EIATTR_MAXREG_COUNT
	.align		4
        /*004c*/ 	.byte	0x03, 0x1b
        /*004e*/ 	.short	0x00ff


	//----- nvinfo : EIATTR_NUM_BARRIERS
	.align		4
        /*0050*/ 	.byte	0x02, 0x4c
        /*0052*/ 	.byte	0x01
	.zero		1


	//----- nvinfo : EIATTR_MERCURY_ISA_VERSION
	.align		4
        /*0054*/ 	.byte	0x03, 0x5f
        /*0056*/ 	.short	0x0101


	//----- nvinfo : EIATTR_VRC_CTA_INIT_COUNT
	.align		4
        /*0058*/ 	.byte	0x02, 0x4a
	.zero		1
	.zero		1


	//----- nvinfo : EIATTR_EXIT_INSTR_OFFSETS
	.align		4
        /*005c*/ 	.byte	0x04, 0x1c
        /*005e*/ 	.short	(.L_17 - .L_16)


	//   ....[0]....
.L_16:
        /*0060*/ 	.word	0x00000630


	//----- nvinfo : EIATTR_CBANK_PARAM_SIZE
	.align		4
.L_17:
        /*0064*/ 	.byte	0x03, 0x19
        /*0066*/ 	.short	0x001c


	//----- nvinfo : EIATTR_PARAM_CBANK
	.align		4
        /*0068*/ 	.byte	0x04, 0x0a
        /*006a*/ 	.short	(.L_19 - .L_18)
	.align		4
.L_18:
        /*006c*/ 	.word	index@(.nv.constant0._Z8tileMultPA_iS0_S0_i)
        /*0070*/ 	.short	0x0380
        /*0072*/ 	.short	0x001c


	//----- nvinfo : EIATTR_SW_WAR
	.align		4
.L_19:
        /*0074*/ 	.byte	0x04, 0x36
        /*0076*/ 	.short	(.L_21 - .L_20)
.L_20:
        /*0078*/ 	.word	0x00000008
.L_21:


//--------------------- .nv.callgraph             --------------------------
	.section	.nv.callgraph,"",@"SHT_CUDA_CALLGRAPH"
	.align	4
	.sectionentsize	8
	.align		4
        /*0000*/ 	.word	0x00000000
	.align		4
        /*0004*/ 	.word	0xffffffff
	.align		4
        /*0008*/ 	.word	0x00000000
	.align		4
        /*000c*/ 	.word	0xfffffffe
	.align		4
        /*0010*/ 	.word	0x00000000
	.align		4
        /*0014*/ 	.word	0xfffffffd
	.align		4
        /*0018*/ 	.word	0x00000000
	.align		4
        /*001c*/ 	.word	0xfffffffc


//--------------------- .text._Z8tileMultPA_iS0_S0_i --------------------------
	.section	.text._Z8tileMultPA_iS0_S0_i,"ax",@progbits
	.align	128
        .global         _Z8tileMultPA_iS0_S0_i
        .type           _Z8tileMultPA_iS0_S0_i,@function
        .size           _Z8tileMultPA_iS0_S0_i,(.L_x_1 - _Z8tileMultPA_iS0_S0_i)
        .other          _Z8tileMultPA_iS0_S0_i,@"STO_CUDA_ENTRY STV_DEFAULT"
_Z8tileMultPA_iS0_S0_i:
.text._Z8tileMultPA_iS0_S0_i:
[----:B------:R-:W-:Y:S01]  /*0000*/  LDC R1, c[0x0][0x37c] ;  /* 0x0000df00ff017b82 */ /* 0x000fe20000000800 */
[----:B------:R-:W0:Y:S07]  /*0010*/  S2R R11, SR_TID.Y ;  /* 0x00000000000b7919 */ /* 0x000e2e0000002200 */
[----:B------:R-:W1:Y:S01]  /*0020*/  LDC.64 R2, c[0x0][0x380] ;  /* 0x0000e000ff027b82 */ /* 0x000e620000000a00 */
[----:B------:R-:W2:Y:S01]  /*0030*/  LDCU.64 UR8, c[0x0][0x358] ;  /* 0x00006b00ff0877ac */ /* 0x000ea20008000a00 */
[----:B------:R-:W0:Y:S01]  /*0040*/  S2R R0, SR_CTAID.Y ;  /* 0x0000000000007919 */ /* 0x000e220000002600 */
[----:B------:R-:W3:Y:S01]  /*0050*/  S2R R13, SR_TID.X ;  /* 0x00000000000d7919 */ /* 0x000ee20000002100 */
[----:B------:R-:W4:Y:S01]  /*0060*/  S2R R8, SR_CTAID.X ;  /* 0x0000000000087919 */ /* 0x000f220000002500 */
[----:B0-----:R-:W-:-:S04]  /*0070*/  LEA R9, R0, R11, 0x1 ;  /* 0x0000000b00097211 */ /* 0x001fc800078e08ff */
[C---:B------:R-:W-:Y:S02]  /*0080*/  ISETP.GE.U32.AND P0, PT, R9.reuse, 0x8, PT ;  /* 0x000000080900780c */ /* 0x040fe40003f06070 */
[-C--:B---3--:R-:W-:Y:S02]  /*0090*/  LEA R7, R9, R13.reuse, 0x3 ;  /* 0x0000000d09077211 */ /* 0x088fe400078e18ff */
[----:B----4-:R-:W-:-:S03]  /*00a0*/  LEA R8, R8, R13, 0x1 ;  /* 0x0000000d08087211 */ /* 0x010fc600078e08ff */
[----:B-1----:R-:W-:Y:S01]  /*00b0*/  IMAD.WIDE.U32 R2, R7, 0x4, R2 ;  /* 0x0000000407027825 */ /* 0x002fe200078e0002 */
[----:B------:R-:W-:Y:S02]  /*00c0*/  ISETP.LT.AND P0, PT, R8, 0x8, !P0 ;  /* 0x000000080800780c */ /* 0x000fe40004701270 */
[----:B------:R-:W-:-:S11]  /*00d0*/  LEA R21, R11, R8, 0x3 ;  /* 0x000000080b157211 */ /* 0x000fd600078e18ff */
[----:B------:R-:W0:Y:S01]  /*00e0*/  @P0 LDC.64 R4, c[0x0][0x388] ;  /* 0x0000e200ff040b82 */ /* 0x000e220000000a00 */
[----:B--2---:R-:W2:Y:S07]  /*00f0*/  @P0 LDG.E R0, desc[UR8][R2.64] ;  /* 0x0000000802000981 */ /* 0x004eae000c1e1900 */
[----:B------:R-:W1:Y:S01]  /*0100*/  S2UR UR6, SR_CgaCtaId ;  /* 0x00000000000679c3 */ /* 0x000e620000008800 */
[----:B------:R-:W-:-:S07]  /*0110*/  UMOV UR4, 0x400 ;  /* 0x0000040000047882 */ /* 0x000fce0000000000 */
[----:B------:R-:W3:Y:S01]  /*0120*/  @P0 LDC.64 R6, c[0x0][0x388] ;  /* 0x0000e200ff060b82 */ /* 0x000ee20000000a00 */
[----:B0-----:R-:W-:-:S06]  /*0130*/  @P0 IMAD.WIDE.U32 R4, R21, 0x4, R4 ;  /* 0x0000000415040825 */ /* 0x001fcc00078e0004 */
[----:B------:R-:W4:Y:S01]  /*0140*/  @P0 LDG.E R5, desc[UR8][R4.64] ;  /* 0x0000000804050981 */ /* 0x000f22000c1e1900 */
[----:B------:R-:W-:Y:S02]  /*0150*/  UIADD3 UR5, UPT, UPT, UR4, 0x10, URZ ;  /* 0x0000001004057890 */ /* 0x000fe4000fffe0ff */
[----:B-1----:R-:W-:Y:S02]  /*0160*/  ULEA UR4, UR6, UR4, 0x18 ;  /* 0x0000000406047291 */ /* 0x002fe4000f8ec0ff */
[----:B------:R-:W-:-:S04]  /*0170*/  ULEA UR5, UR6, UR5, 0x18 ;  /* 0x0000000506057291 */ /* 0x000fc8000f8ec0ff */
[C---:B------:R-:W-:Y:S02]  /*0180*/  LEA R14, R11.reuse, UR4, 0x3 ;  /* 0x000000040b0e7c11 */ /* 0x040fe4000f8e18ff */
[----:B------:R-:W-:Y:S02]  /*0190*/  LEA R16, R11, UR5, 0x3 ;  /* 0x000000050b107c11 */ /* 0x000fe4000f8e18ff */
[----:B------:R-:W-:-:S03]  /*01a0*/  LEA R15, R13, R14, 0x2 ;  /* 0x0000000e0d0f7211 */ /* 0x000fc600078e10ff */
[C---:B------:R-:W-:Y:S01]  /*01b0*/  IMAD R16, R13.reuse, 0x4, R16 ;  /* 0x000000040d107824 */ /* 0x040fe200078e0210 */
[----:B------:R-:W-:Y:S02]  /*01c0*/  LEA R10, R13, UR5, 0x2 ;  /* 0x000000050d0a7c11 */ /* 0x000fe4000f8e10ff */
[----:B------:R-:W-:-:S05]  /*01d0*/  @P0 IADD3 R11, PT, PT, R21, 0x10, RZ ;  /* 0x00000010150b0810 */ /* 0x000fca0007ffe0ff */
[----:B---3--:R-:W-:Y:S01]  /*01e0*/  @P0 IMAD.WIDE.U32 R6, R11, 0x4, R6 ;  /* 0x000000040b060825 */ /* 0x008fe200078e0006 */
[----:B------:R-:W-:Y:S01]  /*01f0*/  @!P0 MOV R23, RZ ;  /* 0x000000ff00178202 */ /* 0x000fe20000000f00 */
[----:B--2---:R-:W-:Y:S04]  /*0200*/  @P0 STS [R15], R0 ;  /* 0x000000000f000388 */ /* 0x004fe80000000800 */
[----:B------:R-:W-:Y:S01]  /*0210*/  @!P0 STS [R15], RZ ;  /* 0x000000ff0f008388 */ /* 0x000fe20000000800 */
[----:B------:R-:W-:-:S05]  /*0220*/  @!P0 MOV R5, RZ ;  /* 0x000000ff00058202 */ /* 0x000fca0000000f00 */
[----:B----4-:R0:W-:Y:S01]  /*0230*/  STS [R16], R5 ;  /* 0x0000000510007388 */ /* 0x0101e20000000800 */
[----:B------:R-:W-:Y:S08]  /*0240*/  BAR.SYNC.DEFER_BLOCKING 0x0 ;  /* 0x0000000000007b1d */ /* 0x000ff00000010000 */
[----:B0-----:R-:W0:Y:S01]  /*0250*/  @P0 LDC.64 R4, c[0x0][0x388] ;  /* 0x0000e200ff040b82 */ /* 0x001e220000000a00 */
[----:B------:R-:W-:Y:S04]  /*0260*/  LDS R13, [R14] ;  /* 0x000000000e0d7984 */ /* 0x000fe80000000800 */
[----:B------:R-:W1:Y:S03]  /*0270*/  LDS R12, [R10] ;  /* 0x000000000a0c7984 */ /* 0x000e660000000800 */
[----:B------:R-:W-:Y:S06]  /*0280*/  BAR.SYNC.DEFER_BLOCKING 0x0 ;  /* 0x0000000000007b1d */ /* 0x000fec0000010000 */
[----:B------:R-:W-:Y:S04]  /*0290*/  LDS R11, [R14+0x4] ;  /* 0x000004000e0b7984 */ /* 0x000fe80000000800 */
[----:B------:R-:W2:Y:S01]  /*02a0*/  LDS R0, [R10+0x8] ;  /* 0x000008000a007984 */ /* 0x000ea20000000800 */
[----:B------:R-:W-:Y:S06]  /*02b0*/  BAR.SYNC.DEFER_BLOCKING 0x0 ;  /* 0x0000000000007b1d */ /* 0x000fec0000010000 */
[----:B------:R-:W3:Y:S04]  /*02c0*/  @P0 LDG.E R22, desc[UR8][R2.64+0x8] ;  /* 0x0000080802160981 */ /* 0x000ee8000c1e1900 */
[----:B------:R4:W5:Y:S04]  /*02d0*/  @P0 LDG.E R23, desc[UR8][R6.64] ;  /* 0x0000000806170981 */ /* 0x000968000c1e1900 */
[----:B------:R-:W-:Y:S01]  /*02e0*/  @!P0 STS [R15], RZ ;  /* 0x000000ff0f008388 */ /* 0x000fe20000000800 */
[----:B------:R-:W-:-:S05]  /*02f0*/  @P0 IADD3 R17, PT, PT, R21, 0x20, RZ ;  /* 0x0000002015110810 */ /* 0x000fca0007ffe0ff */
[----:B0-----:R-:W-:Y:S01]  /*0300*/  @P0 IMAD.WIDE.U32 R4, R17, 0x4, R4 ;  /* 0x0000000411040825 */ /* 0x001fe200078e0004 */
[----:B----4-:R-:W0:Y:S03]  /*0310*/  @P0 LDC.64 R6, c[0x0][0x388] ;  /* 0x0000e200ff060b82 */ /* 0x010e260000000a00 */
[----:B------:R-:W-:Y:S01]  /*0320*/  @!P0 IMAD.MOV.U32 R25, RZ, RZ, RZ ;  /* 0x000000ffff198224 */ /* 0x000fe200078e00ff */
[----:B---3--:R-:W-:Y:S04]  /*0330*/  @P0 STS [R15], R22 ;  /* 0x000000160f000388 */ /* 0x008fe80000000800 */
[----:B-----5:R-:W-:Y:S01]  /*0340*/  STS [R16], R23 ;  /* 0x0000001710007388 */ /* 0x020fe20000000800 */
[----:B------:R-:W-:Y:S06]  /*0350*/  BAR.SYNC.DEFER_BLOCKING 0x0 ;  /* 0x0000000000007b1d */ /* 0x000fec0000010000 */
[----:B------:R-:W-:Y:S04]  /*0360*/  LDS R19, [R14] ;  /* 0x000000000e137984 */ /* 0x000fe80000000800 */
[----:B------:R-:W3:Y:S01]  /*0370*/  LDS R20, [R10] ;  /* 0x000000000a147984 */ /* 0x000ee20000000800 */
[----:B------:R-:W-:Y:S06]  /*0380*/  BAR.SYNC.DEFER_BLOCKING 0x0 ;  /* 0x0000000000007b1d */ /* 0x000fec0000010000 */
[----:B------:R-:W-:Y:S04]  /*0390*/  LDS R17, [R14+0x4] ;  /* 0x000004000e117984 */ /* 0x000fe80000000800 */
[----:B------:R-:W4:Y:S01]  /*03a0*/  LDS R18, [R10+0x8] ;  /* 0x000008000a127984 */ /* 0x000f220000000800 */
[----:B------:R-:W-:Y:S06]  /*03b0*/  BAR.SYNC.DEFER_BLOCKING 0x0 ;  /* 0x0000000000007b1d */ /* 0x000fec0000010000 */
[----:B------:R-:W5:Y:S04]  /*03c0*/  @P0 LDG.E R24, desc[UR8][R2.64+0x10] ;  /* 0x0000100802180981 */ /* 0x000f68000c1e1900 */
[----:B------:R-:W2:Y:S04]  /*03d0*/  @P0 LDG.E R25, desc[UR8][R4.64] ;  /* 0x0000000804190981 */ /* 0x000ea8000c1e1900 */
[----:B------:R-:W-:Y:S01]  /*03e0*/  @!P0 STS [R15], RZ ;  /* 0x000000ff0f008388 */ /* 0x000fe20000000800 */
[----:B------:R-:W-:-:S05]  /*03f0*/  @P0 IADD3 R21, PT, PT, R21, 0x30, RZ ;  /* 0x0000003015150810 */ /* 0x000fca0007ffe0ff */
[----:B0-----:R-:W-:Y:S01]  /*0400*/  @P0 IMAD.WIDE.U32 R6, R21, 0x4, R6 ;  /* 0x0000000415060825 */ /* 0x001fe200078e0006 */
[----:B------:R-:W-:Y:S01]  /*0410*/  @!P0 MOV R27, RZ ;  /* 0x000000ff001b8202 */ /* 0x000fe20000000f00 */
[----:B-----5:R-:W-:Y:S04]  /*0420*/  @P0 STS [R15], R24 ;  /* 0x000000180f000388 */ /* 0x020fe80000000800 */
[----:B--2---:R-:W-:Y:S01]  /*0430*/  STS [R16], R25 ;  /* 0x0000001910007388 */ /* 0x004fe20000000800 */
[----:B------:R-:W-:Y:S06]  /*0440*/  BAR.SYNC.DEFER_BLOCKING 0x0 ;  /* 0x0000000000007b1d */ /* 0x000fec0000010000 */
[----:B------:R-:W-:Y:S04]  /*0450*/  LDS R21, [R14] ;  /* 0x000000000e157984 */ /* 0x000fe80000000800 */
[----:B------:R-:W0:Y:S01]  /*0460*/  LDS R22, [R10] ;  /* 0x000000000a167984 */ /* 0x000e220000000800 */
[----:B------:R-:W-:Y:S06]  /*0470*/  BAR.SYNC.DEFER_BLOCKING 0x0 ;  /* 0x0000000000007b1d */ /* 0x000fec0000010000 */
[----:B------:R-:W-:Y:S04]  /*0480*/  LDS R4, [R14+0x4] ;  /* 0x000004000e047984 */ /* 0x000fe80000000800 */
[----:B------:R-:W2:Y:S01]  /*0490*/  LDS R5, [R10+0x8] ;  /* 0x000008000a057984 */ /* 0x000ea20000000800 */
[----:B------:R-:W-:Y:S06]  /*04a0*/  BAR.SYNC.DEFER_BLOCKING 0x0 ;  /* 0x0000000000007b1d */ /* 0x000fec0000010000 */
[----:B------:R5:W2:Y:S04]  /*04b0*/  @P0 LDG.E R26, desc[UR8][R2.64+0x18] ;  /* 0x00001808021a0981 */ /* 0x000aa8000c1e1900 */
[----:B------:R-:W2:Y:S04]  /*04c0*/  @P0 LDG.E R27, desc[UR8][R6.64] ;  /* 0x00000008061b0981 */ /* 0x000ea8000c1e1900 */
[----:B------:R-:W-:Y:S01]  /*04d0*/  @!P0 STS [R15], RZ ;  /* 0x000000ff0f008388 */ /* 0x000fe20000000800 */
[----:B-1----:R-:W-:Y:S01]  /*04e0*/  IMAD R12, R13, R12, RZ ;  /* 0x0000000c0d0c7224 */ /* 0x002fe200078e02ff */
[----:B-----5:R-:W1:Y:S03]  /*04f0*/  LDC.64 R2, c[0x0][0x390] ;  /* 0x0000e400ff027b82 */ /* 0x020e660000000a00 */
[----:B------:R-:W-:-:S04]  /*0500*/  IMAD R0, R11, R0, R12 ;  /* 0x000000000b007224 */ /* 0x000fc800078e020c */
[----:B---3--:R-:W-:-:S04]  /*0510*/  IMAD R0, R19, R20, R0 ;  /* 0x0000001413007224 */ /* 0x008fc800078e0200 */
[----:B----4-:R-:W-:-:S04]  /*0520*/  IMAD R0, R17, R18, R0 ;  /* 0x0000001211007224 */ /* 0x010fc800078e0200 */
[----:B0-----:R-:W-:Y:S01]  /*0530*/  IMAD R0, R21, R22, R0 ;  /* 0x0000001615007224 */ /* 0x001fe200078e0200 */
[----:B------:R-:W-:-:S03]  /*0540*/  LEA R9, R9, R8, 0x3 ;  /* 0x0000000809097211 */ /* 0x000fc600078e18ff */
[----:B--2---:R-:W-:Y:S02]  /*0550*/  IMAD R0, R4, R5, R0 ;  /* 0x0000000504007224 */ /* 0x004fe400078e0200 */
[----:B-1----:R-:W-:Y:S01]  /*0560*/  IMAD.WIDE R2, R9, 0x4, R2 ;  /* 0x0000000409027825 */ /* 0x002fe200078e0202 */
[----:B------:R-:W-:Y:S04]  /*0570*/  @P0 STS [R15], R26 ;  /* 0x0000001a0f000388 */ /* 0x000fe80000000800 */
[----:B------:R-:W-:Y:S01]  /*0580*/  STS [R16], R27 ;  /* 0x0000001b10007388 */ /* 0x000fe20000000800 */
[----:B------:R-:W-:Y:S06]  /*0590*/  BAR.SYNC.DEFER_BLOCKING 0x0 ;  /* 0x0000000000007b1d */ /* 0x000fec0000010000 */
[----:B------:R-:W-:Y:S04]  /*05a0*/  LDS R25, [R14] ;  /* 0x000000000e197984 */ /* 0x000fe80000000800 */
[----:B------:R-:W0:Y:S01]  /*05b0*/  LDS R28, [R10] ;  /* 0x000000000a1c7984 */ /* 0x000e220000000800 */
[----:B------:R-:W-:Y:S06]  /*05c0*/  BAR.SYNC.DEFER_BLOCKING 0x0 ;  /* 0x0000000000007b1d */ /* 0x000fec0000010000 */
[----:B------:R-:W-:Y:S04]  /*05d0*/  LDS R23, [R14+0x4] ;  /* 0x000004000e177984 */ /* 0x000fe80000000800 */
[----:B------:R-:W1:Y:S01]  /*05e0*/  LDS R24, [R10+0x8] ;  /* 0x000008000a187984 */ /* 0x000e620000000800 */
[----:B0-----:R-:W-:-:S04]  /*05f0*/  IMAD R0, R25, R28, R0 ;  /* 0x0000001c19007224 */ /* 0x001fc800078e0200 */
[----:B-1----:R-:W-:Y:S01]  /*0600*/  IMAD R23, R23, R24, R0 ;  /* 0x0000001817177224 */ /* 0x002fe200078e0200 */
[----:B------:R-:W-:Y:S06]  /*0610*/  BAR.SYNC.DEFER_BLOCKING 0x0 ;  /* 0x0000000000007b1d */ /* 0x000fec0000010000 */
[----:B------:R-:W-:Y:S01]  /*0620*/  STG.E desc[UR8][R2.64], R23 ;  /* 0x0000001702007986 */ /* 0x000fe2000c101908 */
[----:B------:R-:W-:Y:S05]  /*0630*/  EXIT ;  /* 0x000000000000794d */ /* 0x000fea0003800000 */
.L_x_0:
[----:B------:R-:W-:-:S00]  /*0640*/  BRA `(.L_x_0) ;  /* 0xfffffffc00fc7947 */ /* 0x000fc0000383ffff */
[----:B------:R-:W-:-:S00]  /*0650*/  NOP ;  /* 0x0000000000007918 */ /* 0x000fc00000000000 */
        /* <DEDUP_REMOVED lines=10> */
.L_x_1:


//--------------------- .nv.shared._Z8tileMultPA_iS0_S0_i --------------------------
	.section	.nv.shared._Z8tileMultPA_iS0_S0_i,"aw",@nobits
	.sectionflags	@""
	.align	4
.nv.shared._Z8tileMultPA_iS0_S0_i:
	.zero		1056


//--------------------- .nv.shared.reserved.0     --------------------------
	.section	.nv.shared.reserved.0,"aw",@nobits
	.weak		__nv_reservedSMEM_offset_0_alias
	.size		__nv_reservedSMEM_offset_0_alias, 0, 64
	.other		__nv_reservedSMEM_offset_0_alias,@"STO_CUDA_RESERVED_SHARED STV_DEFAULT"
__nv_reservedSMEM_offset_0_alias:
	.zero		0
	.zero		64


//--------------------- .nv.constant0._Z8tileMultPA_iS0_S0_i --------------------------
	.section	.nv.constant0._Z8tileMultPA_iS0_S0_i,"a",@progbits
	.sectionflags	@""
	.align	4
.nv.constant0._Z8tileMultPA_iS0_S0_i:
	.zero		924


//--------------------- SYMBOLS --------------------------

	.type		.nv.reservedSmem.offset0,@object
	.size		.nv.reservedSmem.offset0,0x4
	.type		.nv.reservedSmem.cap,@object
	.size		.nv.reservedSmem.cap,0x4
